	.headerflags	@"EF_CUDA_TEXMODE_UNIFIED EF_CUDA_64BIT_ADDRESS EF_CUDA_ACCELERATORS EF_CUDA_SM90 EF_CUDA_VIRTUAL_SM(EF_CUDA_SM90)"
	.elftype	@"ET_EXEC"


//--------------------- .nv.info                  --------------------------
	.section	.nv.info,"",@"SHT_CUDA_INFO"
	.align	4


	//----- nvinfo : EIATTR_REGCOUNT
	.align		4
        /*0000*/ 	.byte	0x04, 0x2f
        /*0002*/ 	.short	(.L_1 - .L_0)
	.align		4
.L_0:
        /*0004*/ 	.word	index@(triton_poi_fused_convolution_9)
        /*0008*/ 	.word	0x0000000c


	//----- nvinfo : EIATTR_MIN_STACK_SIZE
	.align		4
.L_1:
        /*000c*/ 	.byte	0x04, 0x12
        /*000e*/ 	.short	(.L_3 - .L_2)
	.align		4
.L_2:
        /*0010*/ 	.word	index@(triton_poi_fused_convolution_9)
        /*0014*/ 	.word	0x00000000


	//----- nvinfo : EIATTR_FRAME_SIZE
	.align		4
.L_3:
        /*0018*/ 	.byte	0x04, 0x11
        /*001a*/ 	.short	(.L_5 - .L_4)
	.align		4
.L_4:
        /*001c*/ 	.word	index@(triton_poi_fused_convolution_9)
        /*0020*/ 	.word	0x00000000


	//----- nvinfo : EIATTR_MIN_STACK_SIZE
	.align		4
.L_5:
        /*0024*/ 	.byte	0x04, 0x12
        /*0026*/ 	.short	(.L_7 - .L_6)
	.align		4
.L_6:
        /*0028*/ 	.word	index@(triton_poi_fused_convolution_9)
        /*002c*/ 	.word	0x00000000
.L_7:


//--------------------- .nv.info.triton_poi_fused_convolution_9 --------------------------
	.section	.nv.info.triton_poi_fused_convolution_9,"",@"SHT_CUDA_INFO"
	.sectionflags	@""
	.align	4


	//----- nvinfo : EIATTR_CUDA_API_VERSION
	.align		4
        /*0000*/ 	.byte	0x04, 0x37
        /*0002*/ 	.short	(.L_9 - .L_8)
.L_8:
        /*0004*/ 	.word	0x0000007c


	//----- nvinfo : EIATTR_KPARAM_INFO
	.align		4
.L_9:
        /*0008*/ 	.byte	0x04, 0x17
        /*000a*/ 	.short	(.L_11 - .L_10)
.L_10:
        /*000c*/ 	.word	0x00000000
        /*0010*/ 	.short	0x0002
        /*0012*/ 	.short	0x0010
        /*0014*/ 	.byte	0x00, 0xf0, 0x11, 0x00


	//----- nvinfo : EIATTR_KPARAM_INFO
	.align		4
.L_11:
        /*0018*/ 	.byte	0x04, 0x17
        /*001a*/ 	.short	(.L_13 - .L_12)
.L_12:
        /*001c*/ 	.word	0x00000000
        /*0020*/ 	.short	0x0001
        /*0022*/ 	.short	0x0008
        /*0024*/ 	.byte	0x00, 0xf4, 0x21, 0x00


	//----- nvinfo : EIATTR_KPARAM_INFO
	.align		4
.L_13:
        /*0028*/ 	.byte	0x04, 0x17
        /*002a*/ 	.short	(.L_15 - .L_14)
.L_14:
        /*002c*/ 	.word	0x00000000
        /*0030*/ 	.short	0x0000
        /*0032*/ 	.short	0x0000
        /*0034*/ 	.byte	0x00, 0xf4, 0x21, 0x00


	//----- nvinfo : EIATTR_SPARSE_MMA_MASK
	.align		4
.L_15:
        /*0038*/ 	.byte	0x03, 0x50
        /*003a*/ 	.short	0x0000


	//----- nvinfo : EIATTR_MAXREG_COUNT
	.align		4
        /*003c*/ 	.byte	0x03, 0x1b
        /*003e*/ 	.short	0x00ff


	//----- nvinfo : EIATTR_EXIT_INSTR_OFFSETS
	.align		4
        /*0040*/ 	.byte	0x04, 0x1c
        /*0042*/ 	.short	(.L_17 - .L_16)


	//   ....[0]....
.L_16:
        /*0044*/ 	.word	0x00000170


	//   ....[1]....
        /*0048*/ 	.word	0x00000190


	//----- nvinfo : EIATTR_REQNTID
	.align		4
.L_17:
        /*004c*/ 	.byte	0x04, 0x10
        /*004e*/ 	.short	(.L_19 - .L_18)
.L_18:
        /*0050*/ 	.word	0x00000080
        /*0054*/ 	.word	0x00000001
        /*0058*/ 	.word	0x00000001


	//----- nvinfo : EIATTR_CBANK_PARAM_SIZE
	.align		4
.L_19:
        /*005c*/ 	.byte	0x03, 0x19
        /*005e*/ 	.short	0x0014


	//----- nvinfo : EIATTR_PARAM_CBANK
	.align		4
        /*0060*/ 	.byte	0x04, 0x0a
        /*0062*/ 	.short	(.L_21 - .L_20)
	.align		4
.L_20:
        /*0064*/ 	.word	index@(.nv.constant0.triton_poi_fused_convolution_9)
        /*0068*/ 	.short	0x0210
        /*006a*/ 	.short	0x0014


	//----- nvinfo : EIATTR_SW_WAR
	.align		4
.L_21:
        /*006c*/ 	.byte	0x04, 0x36
        /*006e*/ 	.short	(.L_23 - .L_22)
.L_22:
        /*0070*/ 	.word	0x00000008
.L_23:


//--------------------- .nv.callgraph             --------------------------
	.section	.nv.callgraph,"",@"SHT_CUDA_CALLGRAPH"
	.align	4
	.sectionentsize	8
	.align		4
        /*0000*/ 	.word	0x00000000
	.align		4
        /*0004*/ 	.word	0xffffffff
	.align		4
        /*0008*/ 	.word	0x00000000
	.align		4
        /*000c*/ 	.word	0xfffffffe
	.align		4
        /*0010*/ 	.word	0x00000000
	.align		4
        /*0014*/ 	.word	0xfffffffd
	.align		4
        /*0018*/ 	.word	0x00000000
	.align		4
        /*001c*/ 	.word	0xfffffffc


//--------------------- .text.triton_poi_fused_convolution_9 --------------------------
	.section	.text.triton_poi_fused_convolution_9,"ax",@progbits
	.align	128
        .global         triton_poi_fused_convolution_9
        .type           triton_poi_fused_convolution_9,@function
        .size           triton_poi_fused_convolution_9,(.L_x_1 - triton_poi_fused_convolution_9)
        .other          triton_poi_fused_convolution_9,@"STO_CUDA_ENTRY STV_DEFAULT"
triton_poi_fused_convolution_9:
.text.triton_poi_fused_convolution_9:
[----:B------:R-:W0:Y:S02]  /*0000*/  LDC R1, c[0x0][0x28] ;  /* 0x00000a00ff017b82 */ /* 0x000e240000000800 */
[----:B------:R-:W1:Y:S01]  /*0010*/  S2R R0, SR_TID.X ;  /* 0x0000000000007919 */ /* 0x000e620000002100 */
[----:B------:R-:W2:Y:S01]  /*0020*/  LDC.64 R2, c[0x0][0x210] ;  /* 0x00008400ff027b82 */ /* 0x000ea20000000a00 */
[----:B------:R-:W-:Y:S01]  /*0030*/  ULDC.64 UR4, c[0x0][0x208] ;  /* 0x0000820000047ab9 */ /* 0x000fe20000000a00 */
[----:B------:R-:W3:Y:S06]  /*0040*/  S2R R7, SR_CTAID.X ;  /* 0x0000000000077919 */ /* 0x000eec0000002500 */
[----:B------:R-:W4:Y:S01]  /*0050*/  LDC.64 R4, c[0x0][0x218] ;  /* 0x00008600ff047b82 */ /* 0x000f220000000a00 */
[----:B-1----:R-:W-:Y:S01]  /*0060*/  IMAD.SHL.U32 R0, R0, 0x2, RZ ;  /* 0x0000000200007824 */ /* 0x002fe200078e00ff */
[----:B---3--:R-:W-:-:S04]  /*0070*/  SHF.R.S32.HI R6, RZ, 0x17, R7 ;  /* 0x00000017ff067819 */ /* 0x008fc80000011407 */
[----:B------:R-:W-:-:S05]  /*0080*/  LOP3.LUT R0, R0, 0xfe, RZ, 0xc0, !PT ;  /* 0x000000fe00007812 */ /* 0x000fca00078ec0ff */
[----:B------:R-:W-:Y:S01]  /*0090*/  IMAD R7, R7, 0x100, R0 ;  /* 0x0000010007077824 */ /* 0x000fe200078e0200 */
[----:B------:R-:W-:-:S03]  /*00a0*/  SGXT R0, R6, 0x1 ;  /* 0x000000010600781a */ /* 0x000fc60000000200 */
[C---:B--2---:R-:W-:Y:S01]  /*00b0*/  IMAD.WIDE R2, R7.reuse, 0x4, R2 ;  /* 0x0000000407027825 */ /* 0x044fe200078e0202 */
[----:B------:R-:W-:Y:S02]  /*00c0*/  LEA.HI R0, R0, R7, RZ, 0x7 ;  /* 0x0000000700007211 */ /* 0x000fe400078f38ff */
[----:B------:R-:W-:Y:S02]  /*00d0*/  ISETP.GE.AND P0, PT, R7, 0x800, PT ;  /* 0x000008000700780c */ /* 0x000fe40003f06270 */
[----:B------:R-:W-:-:S05]  /*00e0*/  LOP3.LUT R0, R0, 0xffffff80, RZ, 0xc0, !PT ;  /* 0xffffff8000007812 */ /* 0x000fca00078ec0ff */
[----:B------:R-:W-:Y:S01]  /*00f0*/  IMAD.IADD R9, R7, 0x1, -R0 ;  /* 0x0000000107097824 */ /* 0x000fe200078e0a00 */
[----:B------:R-:W-:-:S03]  /*0100*/  CS2R R6, SRZ ;  /* 0x0000000000067805 */ /* 0x000fc6000001ff00 */
[----:B----4-:R-:W-:Y:S01]  /*0110*/  IMAD.WIDE R4, R9, 0x4, R4 ;  /* 0x0000000409047825 */ /* 0x010fe200078e0204 */
[----:B------:R-:W-:Y:S02]  /*0120*/  CS2R R8, SRZ ;  /* 0x0000000000087805 */ /* 0x000fe4000001ff00 */
[----:B------:R-:W2:Y:S04]  /*0130*/  @!P0 LDG.E.64 R6, desc[UR4][R2.64] ;  /* 0x0000000402068981 */ /* 0x000ea8000c1e1b00 */
[----:B------:R-:W2:Y:S02]  /*0140*/  @!P0 LDG.E.EL.64 R8, desc[UR4][R4.64] ;  /* 0x0000000404088981 */ /* 0x000ea4000c2e1b00 */
[----:B--2---:R-:W-:Y:S01]  /*0150*/  FADD R6, R8, R6 ;  /* 0x0000000608067221 */ /* 0x004fe20000000000 */
[----:B------:R-:W-:Y:S01]  /*0160*/  FADD R7, R9, R7 ;  /* 0x0000000709077221 */ /* 0x000fe20000000000 */
[----:B------:R-:W-:Y:S06]  /*0170*/  @P0 EXIT ;  /* 0x000000000000094d */ /* 0x000fec0003800000 */
[----:B------:R-:W-:Y:S01]  /*0180*/  STG.E.64 desc[UR4][R2.64], R6 ;  /* 0x0000000602007986 */ /* 0x000fe2000c101b04 */
[----:B------:R-:W-:Y:S05]  /*0190*/  EXIT ;  /* 0x000000000000794d */ /* 0x000fea0003800000 */
.L_x_0:
[----:B------:R-:W-:-:S00]  /*01a0*/  BRA `(.L_x_0) ;  /* 0xfffffffc00fc7947 */ /* 0x000fc0000383ffff */
[----:B------:R-:W-:-:S00]  /*01b0*/  NOP ;  /* 0x0000000000007918 */ /* 0x000fc00000000000 */
        /* <DEDUP_REMOVED lines=12> */
.L_x_1:


//--------------------- .nv.constant0.triton_poi_fused_convolution_9 --------------------------
	.section	.nv.constant0.triton_poi_fused_convolution_9,"a",@progbits
	.sectionflags	@""
	.align	4
.nv.constant0.triton_poi_fused_convolution_9:
	.zero		548
